	.headerflags	@"EF_CUDA_TEXMODE_UNIFIED EF_CUDA_64BIT_ADDRESS EF_CUDA_ACCELERATORS EF_CUDA_SM90 EF_CUDA_VIRTUAL_SM(EF_CUDA_SM90)"
	.elftype	@"ET_EXEC"


//--------------------- .nv.info                  --------------------------
	.section	.nv.info,"",@"SHT_CUDA_INFO"
	.align	4


	//----- nvinfo : EIATTR_REGCOUNT
	.align		4
        /*0000*/ 	.byte	0x04, 0x2f
        /*0002*/ 	.short	(.L_3 - .L_2)
	.align		4
.L_2:
        /*0004*/ 	.word	index@(triton_poi_fused__native_batch_norm_legit_no_training_silu_20)
        /*0008*/ 	.word	0x00000011


	//----- nvinfo : EIATTR_MIN_STACK_SIZE
	.align		4
.L_3:
        /*000c*/ 	.byte	0x04, 0x12
        /*000e*/ 	.short	(.L_5 - .L_4)
	.align		4
.L_4:
        /*0010*/ 	.word	index@(triton_poi_fused__native_batch_norm_legit_no_training_silu_20)
        /*0014*/ 	.word	0x00000000


	//----- nvinfo : EIATTR_FRAME_SIZE
	.align		4
.L_5:
        /*0018*/ 	.byte	0x04, 0x11
        /*001a*/ 	.short	(.L_7 - .L_6)
	.align		4
.L_6:
        /*001c*/ 	.word	index@(triton_poi_fused__native_batch_norm_legit_no_training_silu_20)
        /*0020*/ 	.word	0x00000000


	//----- nvinfo : EIATTR_MIN_STACK_SIZE
	.align		4
.L_7:
        /*0024*/ 	.byte	0x04, 0x12
        /*0026*/ 	.short	(.L_9 - .L_8)
	.align		4
.L_8:
        /*0028*/ 	.word	index@(triton_poi_fused__native_batch_norm_legit_no_training_silu_20)
        /*002c*/ 	.word	0x00000000
.L_9:


//--------------------- .nv.info.triton_poi_fused__native_batch_norm_legit_no_training_silu_20 --------------------------
	.section	.nv.info.triton_poi_fused__native_batch_norm_legit_no_training_silu_20,"",@"SHT_CUDA_INFO"
	.sectionflags	@""
	.align	4


	//----- nvinfo : EIATTR_CUDA_API_VERSION
	.align		4
        /*0000*/ 	.byte	0x04, 0x37
        /*0002*/ 	.short	(.L_11 - .L_10)
.L_10:
        /*0004*/ 	.word	0x0000007c


	//----- nvinfo : EIATTR_KPARAM_INFO
	.align		4
.L_11:
        /*0008*/ 	.byte	0x04, 0x17
        /*000a*/ 	.short	(.L_13 - .L_12)
.L_12:
        /*000c*/ 	.word	0x00000000
        /*0010*/ 	.short	0x0006
        /*0012*/ 	.short	0x0030
        /*0014*/ 	.byte	0x00, 0xf0, 0x11, 0x00


	//----- nvinfo : EIATTR_KPARAM_INFO
	.align		4
.L_13:
        /*0018*/ 	.byte	0x04, 0x17
        /*001a*/ 	.short	(.L_15 - .L_14)
.L_14:
        /*001c*/ 	.word	0x00000000
        /*0020*/ 	.short	0x0005
        /*0022*/ 	.short	0x0028
        /*0024*/ 	.byte	0x00, 0xf4, 0x21, 0x00


	//----- nvinfo : EIATTR_KPARAM_INFO
	.align		4
.L_15:
        /*0028*/ 	.byte	0x04, 0x17
        /*002a*/ 	.short	(.L_17 - .L_16)
.L_16:
        /*002c*/ 	.word	0x00000000
        /*0030*/ 	.short	0x0004
        /*0032*/ 	.short	0x0020
        /*0034*/ 	.byte	0x00, 0xf4, 0x21, 0x00


	//----- nvinfo : EIATTR_KPARAM_INFO
	.align		4
.L_17:
        /*0038*/ 	.byte	0x04, 0x17
        /*003a*/ 	.short	(.L_19 - .L_18)
.L_18:
        /*003c*/ 	.word	0x00000000
        /*0040*/ 	.short	0x0003
        /*0042*/ 	.short	0x0018
        /*0044*/ 	.byte	0x00, 0xf4, 0x21, 0x00


	//----- nvinfo : EIATTR_KPARAM_INFO
	.align		4
.L_19:
        /*0048*/ 	.byte	0x04, 0x17
        /*004a*/ 	.short	(.L_21 - .L_20)
.L_20:
        /*004c*/ 	.word	0x00000000
        /*0050*/ 	.short	0x0002
        /*0052*/ 	.short	0x0010
        /*0054*/ 	.byte	0x00, 0xf4, 0x21, 0x00


	//----- nvinfo : EIATTR_KPARAM_INFO
	.align		4
.L_21:
        /*0058*/ 	.byte	0x04, 0x17
        /*005a*/ 	.short	(.L_23 - .L_22)
.L_22:
        /*005c*/ 	.word	0x00000000
        /*0060*/ 	.short	0x0001
        /*0062*/ 	.short	0x0008
        /*0064*/ 	.byte	0x00, 0xf4, 0x21, 0x00


	//----- nvinfo : EIATTR_KPARAM_INFO
	.align		4
.L_23:
        /*0068*/ 	.byte	0x04, 0x17
        /*006a*/ 	.short	(.L_25 - .L_24)
.L_24:
        /*006c*/ 	.word	0x00000000
        /*0070*/ 	.short	0x0000
        /*0072*/ 	.short	0x0000
        /*0074*/ 	.byte	0x00, 0xf4, 0x21, 0x00


	//----- nvinfo : EIATTR_SPARSE_MMA_MASK
	.align		4
.L_25:
        /*0078*/ 	.byte	0x03, 0x50
        /*007a*/ 	.short	0x0000


	//----- nvinfo : EIATTR_MAXREG_COUNT
	.align		4
        /*007c*/ 	.byte	0x03, 0x1b
        /*007e*/ 	.short	0x00ff


	//----- nvinfo : EIATTR_EXIT_INSTR_OFFSETS
	.align		4
        /*0080*/ 	.byte	0x04, 0x1c
        /*0082*/ 	.short	(.L_27 - .L_26)


	//   ....[0]....
.L_26:
        /*0084*/ 	.word	0x00000530


	//----- nvinfo : EIATTR_REQNTID
	.align		4
.L_27:
        /*0088*/ 	.byte	0x04, 0x10
        /*008a*/ 	.short	(.L_29 - .L_28)
.L_28:
        /*008c*/ 	.word	0x00000100
        /*0090*/ 	.word	0x00000001
        /*0094*/ 	.word	0x00000001


	//----- nvinfo : EIATTR_CBANK_PARAM_SIZE
	.align		4
.L_29:
        /*0098*/ 	.byte	0x03, 0x19
        /*009a*/ 	.short	0x0034


	//----- nvinfo : EIATTR_PARAM_CBANK
	.align		4
        /*009c*/ 	.byte	0x04, 0x0a
        /*009e*/ 	.short	(.L_31 - .L_30)
	.align		4
.L_30:
        /*00a0*/ 	.word	index@(.nv.constant0.triton_poi_fused__native_batch_norm_legit_no_training_silu_20)
        /*00a4*/ 	.short	0x0210
        /*00a6*/ 	.short	0x0034


	//----- nvinfo : EIATTR_SW_WAR
	.align		4
.L_31:
        /*00a8*/ 	.byte	0x04, 0x36
        /*00aa*/ 	.short	(.L_33 - .L_32)
.L_32:
        /*00ac*/ 	.word	0x00000008
.L_33:


//--------------------- .nv.callgraph             --------------------------
	.section	.nv.callgraph,"",@"SHT_CUDA_CALLGRAPH"
	.align	4
	.sectionentsize	8
	.align		4
        /*0000*/ 	.word	0x00000000
	.align		4
        /*0004*/ 	.word	0xffffffff
	.align		4
        /*0008*/ 	.word	0x00000000
	.align		4
        /*000c*/ 	.word	0xfffffffe
	.align		4
        /*0010*/ 	.word	0x00000000
	.align		4
        /*0014*/ 	.word	0xfffffffd
	.align		4
        /*0018*/ 	.word	0x00000000
	.align		4
        /*001c*/ 	.word	0xfffffffc


//--------------------- .nv.constant4             --------------------------
	.section	.nv.constant4,"a",@progbits
	.align	8
	.align		8
.nv.constant4:
        /*0000*/ 	.dword	_$_str
	.align		8
        /*0008*/ 	.dword	_$_str_$_2


//--------------------- .text.triton_poi_fused__native_batch_norm_legit_no_training_silu_20 --------------------------
	.section	.text.triton_poi_fused__native_batch_norm_legit_no_training_silu_20,"ax",@progbits
	.align	128
        .global         triton_poi_fused__native_batch_norm_legit_no_training_silu_20
        .type           triton_poi_fused__native_batch_norm_legit_no_training_silu_20,@function
        .size           triton_poi_fused__native_batch_norm_legit_no_training_silu_20,(.L_x_1 - triton_poi_fused__native_batch_norm_legit_no_training_silu_20)
        .other          triton_poi_fused__native_batch_norm_legit_no_training_silu_20,@"STO_CUDA_ENTRY STV_DEFAULT"
triton_poi_fused__native_batch_norm_legit_no_training_silu_20:
.text.triton_poi_fused__native_batch_norm_legit_no_training_silu_20:
[----:B------:R-:W-:Y:S01]  /*0000*/  LDC R1, c[0x0][0x28] ;  /* 0x00000a00ff017b82 */ /* 0x000fe20000000800 */
[----:B------:R-:W1:Y:S07]  /*0010*/  S2R R0, SR_TID.X ;  /* 0x0000000000007919 */ /* 0x000e6e0000002100 */
[----:B------:R-:W2:Y:S01]  /*0020*/  LDC.64 R2, c[0x0][0x228] ;  /* 0x00008a00ff027b82 */ /* 0x000ea20000000a00 */
[----:B------:R-:W-:Y:S01]  /*0030*/  ULDC.64 UR4, c[0x0][0x208] ;  /* 0x0000820000047ab9 */ /* 0x000fe20000000a00 */
[----:B------:R-:W3:Y:S06]  /*0040*/  S2R R7, SR_CTAID.X ;  /* 0x0000000000077919 */ /* 0x000eec0000002500 */
[----:B------:R-:W4:Y:S08]  /*0050*/  LDC.64 R8, c[0x0][0x230] ;  /* 0x00008c00ff087b82 */ /* 0x000f300000000a00 */
[----:B------:R-:W5:Y:S01]  /*0060*/  LDC.64 R10, c[0x0][0x238] ;  /* 0x00008e00ff0a7b82 */ /* 0x000f620000000a00 */
[----:B-1----:R-:W-:-:S02]  /*0070*/  SHF.L.U32 R0, R0, 0x1, RZ ;  /* 0x0000000100007819 */ /* 0x002fc400000006ff */
[----:B---3--:R-:W-:Y:S02]  /*0080*/  SHF.R.S32.HI R5, RZ, 0x16, R7 ;  /* 0x00000016ff057819 */ /* 0x008fe40000011407 */
[----:B------:R-:W-:Y:S02]  /*0090*/  LOP3.LUT R0, R0, 0x1fe, RZ, 0xc0, !PT ;  /* 0x000001fe00007812 */ /* 0x000fe400078ec0ff */
[----:B------:R-:W-:Y:S02]  /*00a0*/  SGXT R5, R5, 0x1 ;  /* 0x000000010505781a */ /* 0x000fe40000000200 */
[----:B------:R-:W-:Y:S02]  /*00b0*/  LEA R0, R7, R0, 0x9 ;  /* 0x0000000007007211 */ /* 0x000fe400078e48ff */
[----:B------:R-:W1:Y:S02]  /*00c0*/  LDC.64 R6, c[0x0][0x220] ;  /* 0x00008800ff067b82 */ /* 0x000e640000000a00 */
[----:B------:R-:W-:-:S04]  /*00d0*/  LEA.HI R5, R5, R0, RZ, 0x7 ;  /* 0x0000000005057211 */ /* 0x000fc800078f38ff */
[----:B------:R-:W-:-:S04]  /*00e0*/  LOP3.LUT R5, R5, 0xffffff80, RZ, 0xc0, !PT ;  /* 0xffffff8005057812 */ /* 0x000fc800078ec0ff */
[----:B------:R-:W-:Y:S02]  /*00f0*/  IADD3 R13, R0, -R5, RZ ;  /* 0x80000005000d7210 */ /* 0x000fe40007ffe0ff */
[----:B------:R-:W3:Y:S03]  /*0100*/  LDC.64 R4, c[0x0][0x218] ;  /* 0x00008600ff047b82 */ /* 0x000ee60000000a00 */
[----:B--2---:R-:W-:-:S06]  /*0110*/  IMAD.WIDE R2, R13, 0x4, R2 ;  /* 0x000000040d027825 */ /* 0x004fcc00078e0202 */
[----:B------:R-:W2:Y:S01]  /*0120*/  LDG.E.EL.64 R2, desc[UR4][R2.64] ;  /* 0x0000000402027981 */ /* 0x000ea2000c2e1b00 */
[----:B-1----:R-:W-:-:S04]  /*0130*/  IMAD.WIDE R6, R13, 0x4, R6 ;  /* 0x000000040d067825 */ /* 0x002fc800078e0206 */
[C---:B----4-:R-:W-:Y:S02]  /*0140*/  IMAD.WIDE R8, R13.reuse, 0x4, R8 ;  /* 0x000000040d087825 */ /* 0x050fe400078e0208 */
[----:B------:R-:W4:Y:S02]  /*0150*/  LDG.E.EL.64 R6, desc[UR4][R6.64] ;  /* 0x0000000406067981 */ /* 0x000f24000c2e1b00 */
[----:B-----5:R-:W-:Y:S02]  /*0160*/  IMAD.WIDE R10, R13, 0x4, R10 ;  /* 0x000000040d0a7825 */ /* 0x020fe400078e020a */
[----:B------:R-:W5:Y:S02]  /*0170*/  LDG.E.EL.64 R8, desc[UR4][R8.64] ;  /* 0x0000000408087981 */ /* 0x000f64000c2e1b00 */
[----:B---3--:R-:W-:Y:S02]  /*0180*/  IMAD.WIDE R4, R0, 0x4, R4 ;  /* 0x0000000400047825 */ /* 0x008fe400078e0204 */
[----:B------:R-:W5:Y:S04]  /*0190*/  LDG.E.EL.64 R10, desc[UR4][R10.64] ;  /* 0x000000040a0a7981 */ /* 0x000f68000c2e1b00 */
[----:B------:R-:W4:Y:S01]  /*01a0*/  LDG.E.64 R4, desc[UR4][R4.64] ;  /* 0x0000000404047981 */ /* 0x000f22000c1e1b00 */
[----:B--2---:R-:W-:Y:S01]  /*01b0*/  FADD R2, R2, 0.0010000000474974513054 ;  /* 0x3a83126f02027421 */ /* 0x004fe20000000000 */
[----:B------:R-:W-:-:S03]  /*01c0*/  FADD R3, R3, 0.0010000000474974513054 ;  /* 0x3a83126f03037421 */ /* 0x000fc60000000000 */
[----:B------:R-:W1:Y:S08]  /*01d0*/  MUFU.SQRT R12, R2 ;  /* 0x00000002000c7308 */ /* 0x000e700000002000 */
[----:B------:R-:W2:Y:S01]  /*01e0*/  MUFU.SQRT R13, R3 ;  /* 0x00000003000d7308 */ /* 0x000ea20000002000 */
[C---:B-1----:R-:W-:Y:S02]  /*01f0*/  FSETP.GT.AND P0, PT, R12.reuse, 8.50705917302346158658e+37, PT ;  /* 0x7e8000000c00780b */ /* 0x042fe40003f04000 */
[----:B------:R-:W-:-:S02]  /*0200*/  FSETP.GEU.AND P2, PT, R12, 1.175494350822287508e-38, PT ;  /* 0x008000000c00780b */ /* 0x000fc40003f4e000 */
[C---:B--2---:R-:W-:Y:S02]  /*0210*/  FSETP.GT.AND P1, PT, R13.reuse, 8.50705917302346158658e+37, PT ;  /* 0x7e8000000d00780b */ /* 0x044fe40003f24000 */
[----:B------:R-:W-:-:S07]  /*0220*/  FSETP.GEU.AND P3, PT, R13, 1.175494350822287508e-38, PT ;  /* 0x008000000d00780b */ /* 0x000fce0003f6e000 */
[----:B------:R-:W-:Y:S01]  /*0230*/  @P0 FMUL R12, R12, 0.25 ;  /* 0x3e8000000c0c0820 */ /* 0x000fe20000400000 */
[----:B------:R-:W-:-:S03]  /*0240*/  HFMA2.MMA R2, -RZ, RZ, 1.625, 0 ;  /* 0x3e800000ff027435 */ /* 0x000fc600000001ff */
[----:B------:R-:W-:Y:S01]  /*0250*/  @!P2 FMUL R12, R12, 16777216 ;  /* 0x4b8000000c0ca820 */ /* 0x000fe20000400000 */
[----:B------:R-:W-:-:S05]  /*0260*/  @P1 FMUL R13, R13, 0.25 ;  /* 0x3e8000000d0d1820 */ /* 0x000fca0000400000 */
[----:B------:R-:W1:Y:S01]  /*0270*/  MUFU.RCP R12, R12 ;  /* 0x0000000c000c7308 */ /* 0x000e620000001000 */
[----:B------:R-:W-:Y:S01]  /*0280*/  @!P3 FMUL R13, R13, 16777216 ;  /* 0x4b8000000d0db820 */ /* 0x000fe20000400000 */
[----:B------:R-:W-:-:S06]  /*0290*/  FSEL R3, R2, 1, P0 ;  /* 0x3f80000002037808 */ /* 0x000fcc0000000000 */
[----:B------:R-:W2:Y:S01]  /*02a0*/  MUFU.RCP R13, R13 ;  /* 0x0000000d000d7308 */ /* 0x000ea20000001000 */
[----:B------:R-:W-:Y:S01]  /*02b0*/  @!P2 FMUL R3, R3, 16777216 ;  /* 0x4b8000000303a820 */ /* 0x000fe20000400000 */
[----:B------:R-:W-:Y:S01]  /*02c0*/  FSEL R14, R2, 1, P1 ;  /* 0x3f800000020e7808 */ /* 0x000fe20000800000 */
[----:B----4-:R-:W-:Y:S02]  /*02d0*/  FADD R4, R4, -R6 ;  /* 0x8000000604047221 */ /* 0x010fe40000000000 */
[----:B-1----:R-:W-:Y:S02]  /*02e0*/  FMUL R3, R12, R3 ;  /* 0x000000030c037220 */ /* 0x002fe40000400000 */
[----:B------:R-:W-:Y:S01]  /*02f0*/  @!P3 FMUL R14, R14, 16777216 ;  /* 0x4b8000000e0eb820 */ /* 0x000fe20000400000 */
[----:B------:R-:W-:Y:S01]  /*0300*/  FADD R5, R5, -R7 ;  /* 0x8000000705057221 */ /* 0x000fe20000000000 */
[----:B------:R-:W-:Y:S02]  /*0310*/  FMUL R3, R4, R3 ;  /* 0x0000000304037220 */ /* 0x000fe40000400000 */
[----:B--2---:R-:W-:-:S02]  /*0320*/  FMUL R14, R13, R14 ;  /* 0x0000000e0d0e7220 */ /* 0x004fc40000400000 */
[----:B-----5:R-:W-:Y:S02]  /*0330*/  FFMA R8, R8, R3, R10 ;  /* 0x0000000308087223 */ /* 0x020fe4000000000a */
[----:B------:R-:W-:Y:S02]  /*0340*/  FMUL R14, R5, R14 ;  /* 0x0000000e050e7220 */ /* 0x000fe40000400000 */
[----:B------:R-:W-:Y:S02]  /*0350*/  FADD R3, RZ, -R8 ;  /* 0x80000008ff037221 */ /* 0x000fe40000000000 */
[----:B------:R-:W-:Y:S02]  /*0360*/  FFMA R9, R9, R14, R11 ;  /* 0x0000000e09097223 */ /* 0x000fe4000000000b */
[----:B------:R-:W-:Y:S02]  /*0370*/  FMUL R4, R3, 1.4426950216293334961 ;  /* 0x3fb8aa3b03047820 */ /* 0x000fe40000400000 */
[----:B------:R-:W-:-:S04]  /*0380*/  FADD R3, RZ, -R9 ;  /* 0x80000009ff037221 */ /* 0x000fc80000000000 */
[----:B------:R-:W-:Y:S01]  /*0390*/  FMUL R6, R3, 1.4426950216293334961 ;  /* 0x3fb8aa3b03067820 */ /* 0x000fe20000400000 */
[----:B------:R-:W-:-:S04]  /*03a0*/  FSETP.GEU.AND P0, PT, R4, -126, PT ;  /* 0xc2fc00000400780b */ /* 0x000fc80003f0e000 */
[----:B------:R-:W-:-:S09]  /*03b0*/  FSETP.GEU.AND P1, PT, R6, -126, PT ;  /* 0xc2fc00000600780b */ /* 0x000fd20003f2e000 */
[----:B------:R-:W-:-:S04]  /*03c0*/  @!P0 FMUL R4, R4, 0.5 ;  /* 0x3f00000004048820 */ /* 0x000fc80000400000 */
[----:B------:R-:W-:Y:S01]  /*03d0*/  @!P1 FMUL R6, R6, 0.5 ;  /* 0x3f00000006069820 */ /* 0x000fe20000400000 */
[----:B------:R-:W1:Y:S08]  /*03e0*/  MUFU.EX2 R3, R4 ;  /* 0x0000000400037308 */ /* 0x000e700000000800 */
[----:B------:R-:W2:Y:S01]  /*03f0*/  MUFU.EX2 R5, R6 ;  /* 0x0000000600057308 */ /* 0x000ea20000000800 */
[----:B-1----:R-:W-:-:S04]  /*0400*/  @!P0 FMUL R3, R3, R3 ;  /* 0x0000000303038220 */ /* 0x002fc80000400000 */
[----:B------:R-:W-:Y:S01]  /*0410*/  FADD R7, R3, 1 ;  /* 0x3f80000003077421 */ /* 0x000fe20000000000 */
[----:B--2---:R-:W-:-:S04]  /*0420*/  @!P1 FMUL R5, R5, R5 ;  /* 0x0000000505059220 */ /* 0x004fc80000400000 */
[----:B------:R-:W-:Y:S01]  /*0430*/  FADD R10, R5, 1 ;  /* 0x3f800000050a7421 */ /* 0x000fe20000000000 */
[----:B------:R-:W-:Y:S01]  /*0440*/  FSETP.GT.AND P0, PT, R7, 8.50705917302346158658e+37, PT ;  /* 0x7e8000000700780b */ /* 0x000fe20003f04000 */
[----:B------:R-:W1:Y:S03]  /*0450*/  LDC.64 R4, c[0x0][0x210] ;  /* 0x00008400ff047b82 */ /* 0x000e660000000a00 */
[----:B------:R-:W-:-:S09]  /*0460*/  FSETP.GT.AND P1, PT, R10, 8.50705917302346158658e+37, PT ;  /* 0x7e8000000a00780b */ /* 0x000fd20003f24000 */
[----:B------:R-:W-:-:S04]  /*0470*/  @P0 FMUL R7, R7, 0.25 ;  /* 0x3e80000007070820 */ /* 0x000fc80000400000 */
[----:B------:R-:W-:Y:S02]  /*0480*/  @P1 FMUL R10, R10, 0.25 ;  /* 0x3e8000000a0a1820 */ /* 0x000fe40000400000 */
[----:B------:R-:W2:Y:S08]  /*0490*/  MUFU.RCP R7, R7 ;  /* 0x0000000700077308 */ /* 0x000eb00000001000 */
[----:B------:R-:W3:Y:S01]  /*04a0*/  MUFU.RCP R10, R10 ;  /* 0x0000000a000a7308 */ /* 0x000ee20000001000 */
[----:B------:R-:W-:-:S02]  /*04b0*/  FSEL R6, R2, 1, P0 ;  /* 0x3f80000002067808 */ /* 0x000fc40000000000 */
[----:B------:R-:W-:-:S03]  /*04c0*/  FSEL R3, R2, 1, P1 ;  /* 0x3f80000002037808 */ /* 0x000fc60000800000 */
[----:B--2---:R-:W-:-:S04]  /*04d0*/  FMUL R11, R7, R6 ;  /* 0x00000006070b7220 */ /* 0x004fc80000400000 */
[----:B------:R-:W-:Y:S01]  /*04e0*/  FMUL R8, R8, R11 ;  /* 0x0000000b08087220 */ /* 0x000fe20000400000 */
[----:B---3--:R-:W-:Y:S01]  /*04f0*/  FMUL R6, R10, R3 ;  /* 0x000000030a067220 */ /* 0x008fe20000400000 */
[----:B-1----:R-:W-:-:S04]  /*0500*/  IMAD.WIDE R2, R0, 0x4, R4 ;  /* 0x0000000400027825 */ /* 0x002fc800078e0204 */
[----:B------:R-:W-:-:S05]  /*0510*/  FMUL R9, R9, R6 ;  /* 0x0000000609097220 */ /* 0x000fca0000400000 */
[----:B------:R-:W-:Y:S01]  /*0520*/  STG.E.64 desc[UR4][R2.64], R8 ;  /* 0x0000000802007986 */ /* 0x000fe2000c101b04 */
[----:B------:R-:W-:Y:S05]  /*0530*/  EXIT ;  /* 0x000000000000794d */ /* 0x000fea0003800000 */
.L_x_0:
[----:B------:R-:W-:-:S00]  /*0540*/  BRA `(.L_x_0) ;  /* 0xfffffffc00fc7947 */ /* 0x000fc0000383ffff */
[----:B------:R-:W-:-:S00]  /*0550*/  NOP ;  /* 0x0000000000007918 */ /* 0x000fc00000000000 */
        /* <DEDUP_REMOVED lines=10> */
.L_x_1:


//--------------------- .nv.global.init           --------------------------
	.section	.nv.global.init,"aw",@progbits
.nv.global.init:
	.type		_$_str,@object
	.size		_$_str,(_$_str_$_2 - _$_str)
_$_str:
        /*0000*/ 	.byte	0x5f, 0x5f, 0x43, 0x55, 0x44, 0x41, 0x5f, 0x46, 0x54, 0x5a, 0x00
	.type		_$_str_$_2,@object
	.size		_$_str_$_2,(.L_1 - _$_str_$_2)
_$_str_$_2:
        /*000b*/ 	.byte	0x5f, 0x5f, 0x43, 0x55, 0x44, 0x41, 0x5f, 0x50, 0x52, 0x45, 0x43, 0x5f, 0x53, 0x51, 0x52, 0x54
        /*001b*/ 	.byte	0x00
.L_1:


//--------------------- .nv.constant0.triton_poi_fused__native_batch_norm_legit_no_training_silu_20 --------------------------
	.section	.nv.constant0.triton_poi_fused__native_batch_norm_legit_no_training_silu_20,"a",@progbits
	.sectionflags	@""
	.align	4
.nv.constant0.triton_poi_fused__native_batch_norm_legit_no_training_silu_20:
	.zero		580
